	.headerflags	@"EF_CUDA_TEXMODE_UNIFIED EF_CUDA_64BIT_ADDRESS EF_CUDA_ACCELERATORS EF_CUDA_SM90 EF_CUDA_VIRTUAL_SM(EF_CUDA_SM90)"
	.elftype	@"ET_EXEC"


//--------------------- .nv.info                  --------------------------
	.section	.nv.info,"",@"SHT_CUDA_INFO"
	.align	4


	//----- nvinfo : EIATTR_REGCOUNT
	.align		4
        /*0000*/ 	.byte	0x04, 0x2f
        /*0002*/ 	.short	(.L_3 - .L_2)
	.align		4
.L_2:
        /*0004*/ 	.word	index@(triton_poi_fused__native_batch_norm_legit_no_training_rrelu_with_noise_functional_23)
        /*0008*/ 	.word	0x00000010


	//----- nvinfo : EIATTR_MIN_STACK_SIZE
	.align		4
.L_3:
        /*000c*/ 	.byte	0x04, 0x12
        /*000e*/ 	.short	(.L_5 - .L_4)
	.align		4
.L_4:
        /*0010*/ 	.word	index@(triton_poi_fused__native_batch_norm_legit_no_training_rrelu_with_noise_functional_23)
        /*0014*/ 	.word	0x00000000


	//----- nvinfo : EIATTR_FRAME_SIZE
	.align		4
.L_5:
        /*0018*/ 	.byte	0x04, 0x11
        /*001a*/ 	.short	(.L_7 - .L_6)
	.align		4
.L_6:
        /*001c*/ 	.word	index@(triton_poi_fused__native_batch_norm_legit_no_training_rrelu_with_noise_functional_23)
        /*0020*/ 	.word	0x00000000


	//----- nvinfo : EIATTR_MIN_STACK_SIZE
	.align		4
.L_7:
        /*0024*/ 	.byte	0x04, 0x12
        /*0026*/ 	.short	(.L_9 - .L_8)
	.align		4
.L_8:
        /*0028*/ 	.word	index@(triton_poi_fused__native_batch_norm_legit_no_training_rrelu_with_noise_functional_23)
        /*002c*/ 	.word	0x00000000
.L_9:


//--------------------- .nv.info.triton_poi_fused__native_batch_norm_legit_no_training_rrelu_with_noise_functional_23 --------------------------
	.section	.nv.info.triton_poi_fused__native_batch_norm_legit_no_training_rrelu_with_noise_functional_23,"",@"SHT_CUDA_INFO"
	.sectionflags	@""
	.align	4


	//----- nvinfo : EIATTR_CUDA_API_VERSION
	.align		4
        /*0000*/ 	.byte	0x04, 0x37
        /*0002*/ 	.short	(.L_11 - .L_10)
.L_10:
        /*0004*/ 	.word	0x0000007c


	//----- nvinfo : EIATTR_KPARAM_INFO
	.align		4
.L_11:
        /*0008*/ 	.byte	0x04, 0x17
        /*000a*/ 	.short	(.L_13 - .L_12)
.L_12:
        /*000c*/ 	.word	0x00000000
        /*0010*/ 	.short	0x0006
        /*0012*/ 	.short	0x0030
        /*0014*/ 	.byte	0x00, 0xf0, 0x11, 0x00


	//----- nvinfo : EIATTR_KPARAM_INFO
	.align		4
.L_13:
        /*0018*/ 	.byte	0x04, 0x17
        /*001a*/ 	.short	(.L_15 - .L_14)
.L_14:
        /*001c*/ 	.word	0x00000000
        /*0020*/ 	.short	0x0005
        /*0022*/ 	.short	0x0028
        /*0024*/ 	.byte	0x00, 0xf4, 0x21, 0x00


	//----- nvinfo : EIATTR_KPARAM_INFO
	.align		4
.L_15:
        /*0028*/ 	.byte	0x04, 0x17
        /*002a*/ 	.short	(.L_17 - .L_16)
.L_16:
        /*002c*/ 	.word	0x00000000
        /*0030*/ 	.short	0x0004
        /*0032*/ 	.short	0x0020
        /*0034*/ 	.byte	0x00, 0xf4, 0x21, 0x00


	//----- nvinfo : EIATTR_KPARAM_INFO
	.align		4
.L_17:
        /*0038*/ 	.byte	0x04, 0x17
        /*003a*/ 	.short	(.L_19 - .L_18)
.L_18:
        /*003c*/ 	.word	0x00000000
        /*0040*/ 	.short	0x0003
        /*0042*/ 	.short	0x0018
        /*0044*/ 	.byte	0x00, 0xf4, 0x21, 0x00


	//----- nvinfo : EIATTR_KPARAM_INFO
	.align		4
.L_19:
        /*0048*/ 	.byte	0x04, 0x17
        /*004a*/ 	.short	(.L_21 - .L_20)
.L_20:
        /*004c*/ 	.word	0x00000000
        /*0050*/ 	.short	0x0002
        /*0052*/ 	.short	0x0010
        /*0054*/ 	.byte	0x00, 0xf4, 0x21, 0x00


	//----- nvinfo : EIATTR_KPARAM_INFO
	.align		4
.L_21:
        /*0058*/ 	.byte	0x04, 0x17
        /*005a*/ 	.short	(.L_23 - .L_22)
.L_22:
        /*005c*/ 	.word	0x00000000
        /*0060*/ 	.short	0x0001
        /*0062*/ 	.short	0x0008
        /*0064*/ 	.byte	0x00, 0xf4, 0x21, 0x00


	//----- nvinfo : EIATTR_KPARAM_INFO
	.align		4
.L_23:
        /*0068*/ 	.byte	0x04, 0x17
        /*006a*/ 	.short	(.L_25 - .L_24)
.L_24:
        /*006c*/ 	.word	0x00000000
        /*0070*/ 	.short	0x0000
        /*0072*/ 	.short	0x0000
        /*0074*/ 	.byte	0x00, 0xf4, 0x21, 0x00


	//----- nvinfo : EIATTR_SPARSE_MMA_MASK
	.align		4
.L_25:
        /*0078*/ 	.byte	0x03, 0x50
        /*007a*/ 	.short	0x0000


	//----- nvinfo : EIATTR_MAXREG_COUNT
	.align		4
        /*007c*/ 	.byte	0x03, 0x1b
        /*007e*/ 	.short	0x00ff


	//----- nvinfo : EIATTR_EXIT_INSTR_OFFSETS
	.align		4
        /*0080*/ 	.byte	0x04, 0x1c
        /*0082*/ 	.short	(.L_27 - .L_26)


	//   ....[0]....
.L_26:
        /*0084*/ 	.word	0x000002d0


	//----- nvinfo : EIATTR_REQNTID
	.align		4
.L_27:
        /*0088*/ 	.byte	0x04, 0x10
        /*008a*/ 	.short	(.L_29 - .L_28)
.L_28:
        /*008c*/ 	.word	0x00000080
        /*0090*/ 	.word	0x00000001
        /*0094*/ 	.word	0x00000001


	//----- nvinfo : EIATTR_CBANK_PARAM_SIZE
	.align		4
.L_29:
        /*0098*/ 	.byte	0x03, 0x19
        /*009a*/ 	.short	0x0034


	//----- nvinfo : EIATTR_PARAM_CBANK
	.align		4
        /*009c*/ 	.byte	0x04, 0x0a
        /*009e*/ 	.short	(.L_31 - .L_30)
	.align		4
.L_30:
        /*00a0*/ 	.word	index@(.nv.constant0.triton_poi_fused__native_batch_norm_legit_no_training_rrelu_with_noise_functional_23)
        /*00a4*/ 	.short	0x0210
        /*00a6*/ 	.short	0x0034


	//----- nvinfo : EIATTR_SW_WAR
	.align		4
.L_31:
        /*00a8*/ 	.byte	0x04, 0x36
        /*00aa*/ 	.short	(.L_33 - .L_32)
.L_32:
        /*00ac*/ 	.word	0x00000008
.L_33:


//--------------------- .nv.callgraph             --------------------------
	.section	.nv.callgraph,"",@"SHT_CUDA_CALLGRAPH"
	.align	4
	.sectionentsize	8
	.align		4
        /*0000*/ 	.word	0x00000000
	.align		4
        /*0004*/ 	.word	0xffffffff
	.align		4
        /*0008*/ 	.word	0x00000000
	.align		4
        /*000c*/ 	.word	0xfffffffe
	.align		4
        /*0010*/ 	.word	0x00000000
	.align		4
        /*0014*/ 	.word	0xfffffffd
	.align		4
        /*0018*/ 	.word	0x00000000
	.align		4
        /*001c*/ 	.word	0xfffffffc


//--------------------- .nv.constant4             --------------------------
	.section	.nv.constant4,"a",@progbits
	.align	8
	.align		8
.nv.constant4:
        /*0000*/ 	.dword	_$_str
	.align		8
        /*0008*/ 	.dword	_$_str_$_2


//--------------------- .text.triton_poi_fused__native_batch_norm_legit_no_training_rrelu_with_noise_functional_23 --------------------------
	.section	.text.triton_poi_fused__native_batch_norm_legit_no_training_rrelu_with_noise_functional_23,"ax",@progbits
	.align	128
        .global         triton_poi_fused__native_batch_norm_legit_no_training_rrelu_with_noise_functional_23
        .type           triton_poi_fused__native_batch_norm_legit_no_training_rrelu_with_noise_functional_23,@function
        .size           triton_poi_fused__native_batch_norm_legit_no_training_rrelu_with_noise_functional_23,(.L_x_1 - triton_poi_fused__native_batch_norm_legit_no_training_rrelu_with_noise_functional_23)
        .other          triton_poi_fused__native_batch_norm_legit_no_training_rrelu_with_noise_functional_23,@"STO_CUDA_ENTRY STV_DEFAULT"
triton_poi_fused__native_batch_norm_legit_no_training_rrelu_with_noise_functional_23:
.text.triton_poi_fused__native_batch_norm_legit_no_training_rrelu_with_noise_functional_23:
[----:B------:R-:W-:Y:S01]  /*0000*/  LDC R1, c[0x0][0x28] ;  /* 0x00000a00ff017b82 */ /* 0x000fe20000000800 */
[----:B------:R-:W1:Y:S07]  /*0010*/  S2R R0, SR_TID.X ;  /* 0x0000000000007919 */ /* 0x000e6e0000002100 */
[----:B------:R-:W2:Y:S01]  /*0020*/  LDC.64 R6, c[0x0][0x228] ;  /* 0x00008a00ff067b82 */ /* 0x000ea20000000a00 */
[----:B------:R-:W-:Y:S01]  /*0030*/  ULDC.64 UR4, c[0x0][0x208] ;  /* 0x0000820000047ab9 */ /* 0x000fe20000000a00 */
[----:B------:R-:W3:Y:S06]  /*0040*/  S2R R3, SR_CTAID.X ;  /* 0x0000000000037919 */ /* 0x000eec0000002500 */
[----:B------:R-:W4:Y:S08]  /*0050*/  LDC.64 R4, c[0x0][0x220] ;  /* 0x00008800ff047b82 */ /* 0x000f300000000a00 */
[----:B------:R-:W5:Y:S08]  /*0060*/  LDC.64 R8, c[0x0][0x230] ;  /* 0x00008c00ff087b82 */ /* 0x000f700000000a00 */
[----:B------:R-:W5:Y:S01]  /*0070*/  LDC.64 R10, c[0x0][0x238] ;  /* 0x00008e00ff0a7b82 */ /* 0x000f620000000a00 */
[----:B-1----:R-:W-:-:S02]  /*0080*/  LOP3.LUT R0, R0, 0x7f, RZ, 0xc0, !PT ;  /* 0x0000007f00007812 */ /* 0x002fc400078ec0ff */
[----:B---3--:R-:W-:Y:S02]  /*0090*/  SHF.R.S32.HI R2, RZ, 0x18, R3 ;  /* 0x00000018ff027819 */ /* 0x008fe40000011403 */
[----:B------:R-:W-:Y:S02]  /*00a0*/  LEA R0, R3, R0, 0x7 ;  /* 0x0000000003007211 */ /* 0x000fe400078e38ff */
[----:B------:R-:W-:-:S04]  /*00b0*/  SGXT R3, R2, 0x1 ;  /* 0x000000010203781a */ /* 0x000fc80000000200 */
[----:B------:R-:W-:-:S04]  /*00c0*/  LEA.HI R3, R3, R0, RZ, 0x4 ;  /* 0x0000000003037211 */ /* 0x000fc800078f20ff */
[----:B------:R-:W-:-:S04]  /*00d0*/  LOP3.LUT R3, R3, 0xfffffff0, RZ, 0xc0, !PT ;  /* 0xfffffff003037812 */ /* 0x000fc800078ec0ff */
[----:B------:R-:W-:Y:S02]  /*00e0*/  IADD3 R13, R0, -R3, RZ ;  /* 0x80000003000d7210 */ /* 0x000fe40007ffe0ff */
[----:B------:R-:W1:Y:S03]  /*00f0*/  LDC.64 R2, c[0x0][0x218] ;  /* 0x00008600ff027b82 */ /* 0x000e660000000a00 */
[----:B--2---:R-:W-:-:S06]  /*0100*/  IMAD.WIDE R6, R13, 0x4, R6 ;  /* 0x000000040d067825 */ /* 0x004fcc00078e0206 */
[----:B------:R-:W2:Y:S01]  /*0110*/  LDG.E.EL R6, desc[UR4][R6.64] ;  /* 0x0000000406067981 */ /* 0x000ea2000c2e1900 */
[----:B----4-:R-:W-:-:S04]  /*0120*/  IMAD.WIDE R4, R13, 0x4, R4 ;  /* 0x000000040d047825 */ /* 0x010fc800078e0204 */
[C---:B-----5:R-:W-:Y:S02]  /*0130*/  IMAD.WIDE R8, R13.reuse, 0x4, R8 ;  /* 0x000000040d087825 */ /* 0x060fe400078e0208 */
[----:B------:R3:W4:Y:S02]  /*0140*/  LDG.E.EL R5, desc[UR4][R4.64] ;  /* 0x0000000404057981 */ /* 0x000724000c2e1900 */
[----:B0-----:R-:W-:Y:S02]  /*0150*/  IMAD.WIDE R10, R13, 0x4, R10 ;  /* 0x000000040d0a7825 */ /* 0x001fe400078e020a */
[----:B------:R-:W5:Y:S02]  /*0160*/  LDG.E.EL R8, desc[UR4][R8.64] ;  /* 0x0000000408087981 */ /* 0x000f64000c2e1900 */
[----:B-1----:R-:W-:Y:S02]  /*0170*/  IMAD.WIDE R2, R0, 0x4, R2 ;  /* 0x0000000400027825 */ /* 0x002fe400078e0202 */
[----:B------:R-:W5:Y:S04]  /*0180*/  LDG.E.EL R11, desc[UR4][R10.64] ;  /* 0x000000040a0b7981 */ /* 0x000f68000c2e1900 */
[----:B------:R-:W4:Y:S01]  /*0190*/  LDG.E R2, desc[UR4][R2.64] ;  /* 0x0000000402027981 */ /* 0x000f22000c1e1900 */
[----:B---3--:R-:W-:Y:S01]  /*01a0*/  HFMA2.MMA R4, -RZ, RZ, 1.625, 0 ;  /* 0x3e800000ff047435 */ /* 0x008fe200000001ff */
[----:B--2---:R-:W-:-:S04]  /*01b0*/  FADD R6, R6, 9.9999997473787516356e-06 ;  /* 0x3727c5ac06067421 */ /* 0x004fc80000000000 */
[----:B------:R-:W0:Y:S02]  /*01c0*/  MUFU.SQRT R7, R6 ;  /* 0x0000000600077308 */ /* 0x000e240000002000 */
[C---:B0-----:R-:W-:Y:S02]  /*01d0*/  FSETP.GT.AND P0, PT, R7.reuse, 8.50705917302346158658e+37, PT ;  /* 0x7e8000000700780b */ /* 0x041fe40003f04000 */
[----:B------:R-:W-:-:S11]  /*01e0*/  FSETP.GEU.AND P1, PT, R7, 1.175494350822287508e-38, PT ;  /* 0x008000000700780b */ /* 0x000fd60003f2e000 */
[----:B------:R-:W-:-:S04]  /*01f0*/  @P0 FMUL R7, R7, 0.25 ;  /* 0x3e80000007070820 */ /* 0x000fc80000400000 */
[----:B------:R-:W-:-:S06]  /*0200*/  @!P1 FMUL R7, R7, 16777216 ;  /* 0x4b80000007079820 */ /* 0x000fcc0000400000 */
[----:B------:R-:W0:Y:S01]  /*0210*/  MUFU.RCP R7, R7 ;  /* 0x0000000700077308 */ /* 0x000e220000001000 */
[----:B------:R-:W-:Y:S01]  /*0220*/  FSEL R4, R4, 1, P0 ;  /* 0x3f80000004047808 */ /* 0x000fe20000000000 */
[----:B----4-:R-:W-:Y:S02]  /*0230*/  FADD R5, R2, -R5 ;  /* 0x8000000502057221 */ /* 0x010fe40000000000 */
[----:B------:R-:W1:Y:S02]  /*0240*/  LDC.64 R2, c[0x0][0x210] ;  /* 0x00008400ff027b82 */ /* 0x000e640000000a00 */
[----:B------:R-:W-:-:S04]  /*0250*/  @!P1 FMUL R4, R4, 16777216 ;  /* 0x4b80000004049820 */ /* 0x000fc80000400000 */
[----:B0-----:R-:W-:-:S04]  /*0260*/  FMUL R4, R7, R4 ;  /* 0x0000000407047220 */ /* 0x001fc80000400000 */
[----:B------:R-:W-:-:S04]  /*0270*/  FMUL R4, R5, R4 ;  /* 0x0000000405047220 */ /* 0x000fc80000400000 */
[----:B-----5:R-:W-:-:S05]  /*0280*/  FFMA R11, R8, R4, R11 ;  /* 0x00000004080b7223 */ /* 0x020fca000000000b */
[----:B------:R-:W-:Y:S01]  /*0290*/  FSETP.GT.AND P0, PT, R11, RZ, PT ;  /* 0x000000ff0b00720b */ /* 0x000fe20003f04000 */
[----:B-1----:R-:W-:-:S12]  /*02a0*/  IMAD.WIDE R2, R0, 0x4, R2 ;  /* 0x0000000400027825 */ /* 0x002fd800078e0202 */
[----:B------:R-:W-:-:S05]  /*02b0*/  @!P0 FMUL R11, R11, 0.22916667163372039795 ;  /* 0x3e6aaaab0b0b8820 */ /* 0x000fca0000400000 */
[----:B------:R-:W-:Y:S01]  /*02c0*/  STG.E desc[UR4][R2.64], R11 ;  /* 0x0000000b02007986 */ /* 0x000fe2000c101904 */
[----:B------:R-:W-:Y:S05]  /*02d0*/  EXIT ;  /* 0x000000000000794d */ /* 0x000fea0003800000 */
.L_x_0:
[----:B------:R-:W-:-:S00]  /*02e0*/  BRA `(.L_x_0) ;  /* 0xfffffffc00fc7947 */ /* 0x000fc0000383ffff */
[----:B------:R-:W-:-:S00]  /*02f0*/  NOP ;  /* 0x0000000000007918 */ /* 0x000fc00000000000 */
        /* <DEDUP_REMOVED lines=8> */
.L_x_1:


//--------------------- .nv.global.init           --------------------------
	.section	.nv.global.init,"aw",@progbits
.nv.global.init:
	.type		_$_str,@object
	.size		_$_str,(_$_str_$_2 - _$_str)
_$_str:
        /*0000*/ 	.byte	0x5f, 0x5f, 0x43, 0x55, 0x44, 0x41, 0x5f, 0x46, 0x54, 0x5a, 0x00
	.type		_$_str_$_2,@object
	.size		_$_str_$_2,(.L_1 - _$_str_$_2)
_$_str_$_2:
        /*000b*/ 	.byte	0x5f, 0x5f, 0x43, 0x55, 0x44, 0x41, 0x5f, 0x50, 0x52, 0x45, 0x43, 0x5f, 0x53, 0x51, 0x52, 0x54
        /*001b*/ 	.byte	0x00
.L_1:


//--------------------- .nv.constant0.triton_poi_fused__native_batch_norm_legit_no_training_rrelu_with_noise_functional_23 --------------------------
	.section	.nv.constant0.triton_poi_fused__native_batch_norm_legit_no_training_rrelu_with_noise_functional_23,"a",@progbits
	.sectionflags	@""
	.align	4
.nv.constant0.triton_poi_fused__native_batch_norm_legit_no_training_rrelu_with_noise_functional_23:
	.zero		580
